//
// Generated by NVIDIA NVVM Compiler
//
// Compiler Build ID: CL-36424714
// Cuda compilation tools, release 13.0, V13.0.88
// Based on NVVM 20.0.0
//

.version 9.0
.target sm_100
.address_size 64

	// .globl	mymatmul_kernel0
// _ZZ16mymatmul_kernel0E11data_shared has been demoted
// _ZZ16mymatmul_kernel0E13kernel_shared has been demoted

.visible .entry mymatmul_kernel0(
	.param .u64 .ptr .align 1 mymatmul_kernel0_param_0,
	.param .u64 .ptr .align 1 mymatmul_kernel0_param_1,
	.param .u64 .ptr .align 1 mymatmul_kernel0_param_2
)
.maxntid 256
{
	.reg .pred 	%p<3>;
	.reg .b32 	%r<34>;
	.reg .b32 	%f<92>;
	.reg .b64 	%rd<22>;
	// demoted variable
	.shared .align 4 .b8 _ZZ16mymatmul_kernel0E11data_shared[128];
	// demoted variable
	.shared .align 4 .b8 _ZZ16mymatmul_kernel0E13kernel_shared[2048];
	ld.param.u64 	%rd8, [mymatmul_kernel0_param_0];
	ld.param.u64 	%rd9, [mymatmul_kernel0_param_1];
	cvta.to.global.u64 	%rd10, %rd8;
	cvta.to.global.u64 	%rd11, %rd9;
	mov.u32 	%r1, %tid.x;
	mov.u32 	%r2, %ctaid.x;
	shl.b32 	%r8, %r2, 10;
	and.b32  	%r9, %r8, 2147467264;
	shl.b32 	%r10, %r1, 12;
	shl.b32 	%r11, %r2, 8;
	and.b32  	%r3, %r11, 3840;
	or.b32  	%r12, %r3, %r1;
	and.b32  	%r4, %r1, 63;
	add.s32 	%r13, %r9, %r10;
	mul.wide.u32 	%rd12, %r13, 4;
	add.s64 	%rd13, %rd12, %rd10;
	add.s64 	%rd21, %rd13, 8192;
	mul.wide.u32 	%rd14, %r12, 4;
	add.s64 	%rd15, %rd14, %rd11;
	add.s64 	%rd20, %rd15, 16384;
	mov.b32 	%r33, 0;
	mov.f32 	%f76, 0f00000000;
	mov.f32 	%f77, %f76;
	mov.f32 	%f78, %f76;
	mov.f32 	%f79, %f76;
	mov.f32 	%f80, %f76;
	mov.f32 	%f81, %f76;
	mov.f32 	%f82, %f76;
	mov.f32 	%f83, %f76;
	mov.f32 	%f84, %f76;
	mov.f32 	%f85, %f76;
	mov.f32 	%f86, %f76;
	mov.f32 	%f87, %f76;
	mov.f32 	%f88, %f76;
	mov.f32 	%f89, %f76;
	mov.f32 	%f90, %f76;
	mov.f32 	%f91, %f76;
$L__BB0_1:
	setp.gt.u32 	%p1, %r1, 3;
	bar.sync 	0;
	@%p1 bra 	$L__BB0_3;
	ld.global.nc.f32 	%f34, [%rd21+-8192];
	shl.b32 	%r14, %r1, 5;
	mov.u32 	%r15, _ZZ16mymatmul_kernel0E11data_shared;
	add.s32 	%r16, %r15, %r14;
	st.shared.f32 	[%r16], %f34;
	ld.global.nc.f32 	%f35, [%rd21+-8188];
	st.shared.f32 	[%r16+4], %f35;
	ld.global.nc.f32 	%f36, [%rd21+-4096];
	st.shared.f32 	[%r16+8], %f36;
	ld.global.nc.f32 	%f37, [%rd21+-4092];
	st.shared.f32 	[%r16+12], %f37;
	ld.global.nc.f32 	%f38, [%rd21];
	st.shared.f32 	[%r16+16], %f38;
	ld.global.nc.f32 	%f39, [%rd21+4];
	st.shared.f32 	[%r16+20], %f39;
	ld.global.nc.f32 	%f40, [%rd21+4096];
	st.shared.f32 	[%r16+24], %f40;
	ld.global.nc.f32 	%f41, [%rd21+4100];
	st.shared.f32 	[%r16+28], %f41;
$L__BB0_3:
	ld.global.nc.f32 	%f42, [%rd20+-16384];
	shl.b32 	%r17, %r1, 2;
	mov.u32 	%r18, _ZZ16mymatmul_kernel0E13kernel_shared;
	add.s32 	%r19, %r18, %r17;
	st.shared.f32 	[%r19], %f42;
	ld.global.nc.f32 	%f43, [%rd20];
	st.shared.f32 	[%r19+1024], %f43;
	bar.sync 	0;
	shl.b32 	%r20, %r4, 2;
	add.s32 	%r21, %r18, %r20;
	ld.shared.f32 	%f44, [%r21+768];
	ld.shared.f32 	%f45, [%r21+512];
	ld.shared.f32 	%f46, [%r21+256];
	ld.shared.f32 	%f47, [%r21];
	shr.u32 	%r22, %r1, 1;
	and.b32  	%r23, %r22, 96;
	mov.u32 	%r24, _ZZ16mymatmul_kernel0E11data_shared;
	add.s32 	%r25, %r24, %r23;
	ld.shared.f32 	%f48, [%r25];
	fma.rn.f32 	%f49, %f48, %f47, %f91;
	fma.rn.f32 	%f50, %f48, %f46, %f87;
	fma.rn.f32 	%f51, %f48, %f45, %f83;
	fma.rn.f32 	%f52, %f48, %f44, %f79;
	ld.shared.f32 	%f53, [%r25+8];
	fma.rn.f32 	%f54, %f53, %f47, %f90;
	fma.rn.f32 	%f55, %f53, %f46, %f86;
	fma.rn.f32 	%f56, %f53, %f45, %f82;
	fma.rn.f32 	%f57, %f53, %f44, %f78;
	ld.shared.f32 	%f58, [%r25+16];
	fma.rn.f32 	%f59, %f58, %f47, %f89;
	fma.rn.f32 	%f60, %f58, %f46, %f85;
	fma.rn.f32 	%f61, %f58, %f45, %f81;
	fma.rn.f32 	%f62, %f58, %f44, %f77;
	ld.shared.f32 	%f63, [%r25+24];
	fma.rn.f32 	%f64, %f63, %f47, %f88;
	fma.rn.f32 	%f65, %f63, %f46, %f84;
	fma.rn.f32 	%f66, %f63, %f45, %f80;
	fma.rn.f32 	%f67, %f63, %f44, %f76;
	ld.shared.f32 	%f68, [%r21+1792];
	ld.shared.f32 	%f69, [%r21+1536];
	ld.shared.f32 	%f70, [%r21+1280];
	ld.shared.f32 	%f71, [%r21+1024];
	ld.shared.f32 	%f72, [%r25+4];
	fma.rn.f32 	%f91, %f72, %f71, %f49;
	fma.rn.f32 	%f87, %f72, %f70, %f50;
	fma.rn.f32 	%f83, %f72, %f69, %f51;
	fma.rn.f32 	%f79, %f72, %f68, %f52;
	ld.shared.f32 	%f73, [%r25+12];
	fma.rn.f32 	%f90, %f73, %f71, %f54;
	fma.rn.f32 	%f86, %f73, %f70, %f55;
	fma.rn.f32 	%f82, %f73, %f69, %f56;
	fma.rn.f32 	%f78, %f73, %f68, %f57;
	ld.shared.f32 	%f74, [%r25+20];
	fma.rn.f32 	%f89, %f74, %f71, %f59;
	fma.rn.f32 	%f85, %f74, %f70, %f60;
	fma.rn.f32 	%f81, %f74, %f69, %f61;
	fma.rn.f32 	%f77, %f74, %f68, %f62;
	ld.shared.f32 	%f75, [%r25+28];
	fma.rn.f32 	%f88, %f75, %f71, %f64;
	fma.rn.f32 	%f84, %f75, %f70, %f65;
	fma.rn.f32 	%f80, %f75, %f69, %f66;
	fma.rn.f32 	%f76, %f75, %f68, %f67;
	add.s32 	%r33, %r33, 1;
	add.s64 	%rd21, %rd21, 8;
	add.s64 	%rd20, %rd20, 32768;
	setp.ne.s32 	%p2, %r33, 512;
	@%p2 bra 	$L__BB0_1;
	ld.param.u64 	%rd19, [mymatmul_kernel0_param_2];
	shl.b32 	%r26, %r2, 12;
	and.b32  	%r27, %r26, 2147418112;
	shl.b32 	%r28, %r1, 8;
	and.b32  	%r29, %r28, 49152;
	or.b32  	%r30, %r29, %r4;
	or.b32  	%r31, %r30, %r27;
	add.s32 	%r32, %r31, %r3;
	cvta.to.global.u64 	%rd16, %rd19;
	mul.wide.u32 	%rd17, %r32, 4;
	add.s64 	%rd18, %rd16, %rd17;
	st.global.f32 	[%rd18], %f91;
	st.global.f32 	[%rd18+256], %f87;
	st.global.f32 	[%rd18+512], %f83;
	st.global.f32 	[%rd18+768], %f79;
	st.global.f32 	[%rd18+16384], %f90;
	st.global.f32 	[%rd18+16640], %f86;
	st.global.f32 	[%rd18+16896], %f82;
	st.global.f32 	[%rd18+17152], %f78;
	st.global.f32 	[%rd18+32768], %f89;
	st.global.f32 	[%rd18+33024], %f85;
	st.global.f32 	[%rd18+33280], %f81;
	st.global.f32 	[%rd18+33536], %f77;
	st.global.f32 	[%rd18+49152], %f88;
	st.global.f32 	[%rd18+49408], %f84;
	st.global.f32 	[%rd18+49664], %f80;
	st.global.f32 	[%rd18+49920], %f76;
	ret;

}


// ===== COMPILED SASS (sm_100) =====

	.target	sm_100

	.elftype	@"ET_EXEC"


//--------------------- .note.nv.tkinfo           --------------------------
	.section	.note.nv.tkinfo,"",@"SHT_NOTE"
	.sectionflags	@"SHF_NOTE_NV_TKINFO"
	.tkinfo
        /*0018*/ 	.word	0x00000002
        /*0030*/ 	.string	""
        /*0030*/ 	.string	"ptxas"
        /*0030*/ 	.string	"Cuda compilation tools, release 13.0, V13.0.88"
        /*0030*/ 	.string	"Build cuda_13.0.r13.0/compiler.36424714_0"
        /*0030*/ 	.string	"-arch sm_100 -m 64 "



//--------------------- .note.nv.cuinfo           --------------------------
	.section	.note.nv.cuinfo,"",@"SHT_NOTE"
	.sectionflags	@"SHF_NOTE_NV_CUINFO"
        /*0018*/ 	.short	0x0002
        /*001a*/ 	.short	0x0064
        /*001c*/ 	.short	0x0082
	.zero		2


//--------------------- .nv.info                  --------------------------
	.section	.nv.info,"",@"SHT_CUDA_INFO"
	.align	4


	//----- nvinfo : EIATTR_REGCOUNT
	.align		4
        /*0000*/ 	.byte	0x04, 0x2f
        /*0002*/ 	.short	(.L_1 - .L_0)
	.align		4
.L_0:
        /*0004*/ 	.word	index@(mymatmul_kernel0)
        /*0008*/ 	.word	0x00000028


	//----- nvinfo : EIATTR_FRAME_SIZE
	.align		4
.L_1:
        /*000c*/ 	.byte	0x04, 0x11
        /*000e*/ 	.short	(.L_3 - .L_2)
	.align		4
.L_2:
        /*0010*/ 	.word	index@(mymatmul_kernel0)
        /*0014*/ 	.word	0x00000000


	//----- nvinfo : EIATTR_MIN_STACK_SIZE
	.align		4
.L_3:
        /*0018*/ 	.byte	0x04, 0x12
        /*001a*/ 	.short	(.L_5 - .L_4)
	.align		4
.L_4:
        /*001c*/ 	.word	index@(mymatmul_kernel0)
        /*0020*/ 	.word	0x00000000
.L_5:


//--------------------- .nv.compat                --------------------------
	.section	.nv.compat,"",@"SHT_CUDA_COMPAT_INFO"
	.align	4
        /*0000*/ 	.byte	0x02, 0x09, 0x00, 0x00, 0x02, 0x02, 0x01, 0x00, 0x02, 0x05, 0x05, 0x00, 0x03, 0x07, 0x01, 0x01
        /*0010*/ 	.byte	0x02, 0x03, 0x00, 0x00, 0x02, 0x06, 0x01, 0x00, 0x04, 0x0b, 0x08, 0x00, 0x09, 0x00, 0x00, 0x00
        /*0020*/ 	.byte	0x00, 0x00, 0x00, 0x00


//--------------------- .nv.info.mymatmul_kernel0 --------------------------
	.section	.nv.info.mymatmul_kernel0,"",@"SHT_CUDA_INFO"
	.sectionflags	@""
	.align	4


	//----- nvinfo : EIATTR_CUDA_API_VERSION
	.align		4
        /*0000*/ 	.byte	0x04, 0x37
        /*0002*/ 	.short	(.L_7 - .L_6)
.L_6:
        /*0004*/ 	.word	0x00000082


	//----- nvinfo : EIATTR_KPARAM_INFO
	.align		4
.L_7:
        /*0008*/ 	.byte	0x04, 0x17
        /*000a*/ 	.short	(.L_9 - .L_8)
.L_8:
        /*000c*/ 	.word	0x00000000
        /*0010*/ 	.short	0x0002
        /*0012*/ 	.short	0x0010
        /*0014*/ 	.byte	0x00, 0xf5, 0x21, 0x00


	//----- nvinfo : EIATTR_KPARAM_INFO
	.align		4
.L_9:
        /*0018*/ 	.byte	0x04, 0x17
        /*001a*/ 	.short	(.L_11 - .L_10)
.L_10:
        /*001c*/ 	.word	0x00000000
        /*0020*/ 	.short	0x0001
        /*0022*/ 	.short	0x0008
        /*0024*/ 	.byte	0x00, 0xf5, 0x21, 0x00


	//----- nvinfo : EIATTR_KPARAM_INFO
	.align		4
.L_11:
        /*0028*/ 	.byte	0x04, 0x17
        /*002a*/ 	.short	(.L_13 - .L_12)
.L_12:
        /*002c*/ 	.word	0x00000000
        /*0030*/ 	.short	0x0000
        /*0032*/ 	.short	0x0000
        /*0034*/ 	.byte	0x00, 0xf5, 0x21, 0x00


	//----- nvinfo : EIATTR_SPARSE_MMA_MASK
	.align		4
.L_13:
        /*0038*/ 	.byte	0x03, 0x50
        /*003a*/ 	.short	0x0000


	//----- nvinfo : EIATTR_MAXREG_COUNT
	.align		4
        /*003c*/ 	.byte	0x03, 0x1b
        /*003e*/ 	.short	0x00ff


	//----- nvinfo : EIATTR_NUM_BARRIERS
	.align		4
        /*0040*/ 	.byte	0x02, 0x4c
        /*0042*/ 	.byte	0x01
	.zero		1


	//----- nvinfo : EIATTR_MERCURY_ISA_VERSION
	.align		4
        /*0044*/ 	.byte	0x03, 0x5f
        /*0046*/ 	.short	0x0101


	//----- nvinfo : EIATTR_VRC_CTA_INIT_COUNT
	.align		4
        /*0048*/ 	.byte	0x02, 0x4a
	.zero		1
	.zero		1


	//----- nvinfo : EIATTR_EXIT_INSTR_OFFSETS
	.align		4
        /*004c*/ 	.byte	0x04, 0x1c
        /*004e*/ 	.short	(.L_15 - .L_14)


	//   ....[0]....
.L_14:
        /*0050*/ 	.word	0x00000870


	//----- nvinfo : EIATTR_MAX_THREADS
	.align		4
.L_15:
        /*0054*/ 	.byte	0x04, 0x05
        /*0056*/ 	.short	(.L_17 - .L_16)
.L_16:
        /*0058*/ 	.word	0x00000100
        /*005c*/ 	.word	0x00000001
        /*0060*/ 	.word	0x00000001


	//----- nvinfo : EIATTR_CBANK_PARAM_SIZE
	.align		4
.L_17:
        /*0064*/ 	.byte	0x03, 0x19
        /*0066*/ 	.short	0x0018


	//----- nvinfo : EIATTR_PARAM_CBANK
	.align		4
        /*0068*/ 	.byte	0x04, 0x0a
        /*006a*/ 	.short	(.L_19 - .L_18)
	.align		4
.L_18:
        /*006c*/ 	.word	index@(.nv.constant0.mymatmul_kernel0)
        /*0070*/ 	.short	0x0380
        /*0072*/ 	.short	0x0018


	//----- nvinfo : EIATTR_SW_WAR
	.align		4
.L_19:
        /*0074*/ 	.byte	0x04, 0x36
        /*0076*/ 	.short	(.L_21 - .L_20)
.L_20:
        /*0078*/ 	.word	0x00000008
.L_21:


//--------------------- .nv.callgraph             --------------------------
	.section	.nv.callgraph,"",@"SHT_CUDA_CALLGRAPH"
	.align	4
	.sectionentsize	8
	.align		4
        /*0000*/ 	.word	0x00000000
	.align		4
        /*0004*/ 	.word	0xffffffff
	.align		4
        /*0008*/ 	.word	0x00000000
	.align		4
        /*000c*/ 	.word	0xfffffffe
	.align		4
        /*0010*/ 	.word	0x00000000
	.align		4
        /*0014*/ 	.word	0xfffffffd
	.align		4
        /*0018*/ 	.word	0x00000000
	.align		4
        /*001c*/ 	.word	0xfffffffc


//--------------------- .text.mymatmul_kernel0    --------------------------
	.section	.text.mymatmul_kernel0,"ax",@progbits
	.align	128
        .global         mymatmul_kernel0
        .type           mymatmul_kernel0,@function
        .size           mymatmul_kernel0,(.L_x_2 - mymatmul_kernel0)
        .other          mymatmul_kernel0,@"STO_CUDA_ENTRY STV_DEFAULT"
mymatmul_kernel0:
.text.mymatmul_kernel0:
[----:B------:R-:W-:Y:S01]  /*0000*/  LDC R1, c[0x0][0x37c] ;  /* 0x0000df00ff017b82 */ /* 0x000fe20000000800 */
[----:B------:R-:W0:Y:S07]  /*0010*/  S2R R4, SR_CTAID.X ;  /* 0x0000000000047919 */ /* 0x000e2e0000002500 */
[----:B------:R-:W1:Y:S01]  /*0020*/  LDC.64 R6, c[0x0][0x380] ;  /* 0x0000e000ff067b82 */ /* 0x000e620000000a00 */
[----:B------:R-:W-:Y:S01]  /*0030*/  UMOV UR4, 0x400 ;  /* 0x0000040000047882 */ /* 0x000fe20000000000 */
[----:B------:R-:W-:Y:S01]  /*0040*/  CS2R R30, SRZ ;  /* 0x00000000001e7805 */ /* 0x000fe2000001ff00 */
[----:B------:R-:W2:Y:S01]  /*0050*/  S2R R3, SR_TID.X ;  /* 0x0000000000037919 */ /* 0x000ea20000002100 */
[----:B------:R-:W-:Y:S01]  /*0060*/  UIADD3 UR5, UPT, UPT, UR4, 0x80, URZ ;  /* 0x0000008004057890 */ /* 0x000fe2000fffe0ff */
[----:B------:R-:W-:-:S02]  /*0070*/  CS2R R28, SRZ ;  /* 0x00000000001c7805 */ /* 0x000fc4000001ff00 */
[----:B------:R-:W-:Y:S02]  /*0080*/  CS2R R26, SRZ ;  /* 0x00000000001a7805 */ /* 0x000fe4000001ff00 */
[----:B------:R-:W-:Y:S01]  /*0090*/  CS2R R16, SRZ ;  /* 0x0000000000107805 */ /* 0x000fe2000001ff00 */
[----:B------:R-:W3:Y:S01]  /*00a0*/  LDC.64 R8, c[0x0][0x388] ;  /* 0x0000e200ff087b82 */ /* 0x000ee20000000a00 */
[----:B------:R-:W-:Y:S01]  /*00b0*/  CS2R R24, SRZ ;  /* 0x0000000000187805 */ /* 0x000fe2000001ff00 */
[----:B------:R-:W-:Y:S01]  /*00c0*/  IMAD.MOV.U32 R20, RZ, RZ, RZ ;  /* 0x000000ffff147224 */ /* 0x000fe200078e00ff */
[----:B------:R-:W4:Y:S05]  /*00d0*/  LDCU.64 UR8, c[0x0][0x358] ;  /* 0x00006b00ff0877ac */ /* 0x000f2a0008000a00 */
[----:B------:R-:W5:Y:S01]  /*00e0*/  S2UR UR7, SR_CgaCtaId ;  /* 0x00000000000779c3 */ /* 0x000f620000008800 */
[----:B0-----:R-:W-:-:S02]  /*00f0*/  SHF.L.U32 R0, R4, 0xa, RZ ;  /* 0x0000000a04007819 */ /* 0x001fc400000006ff */
[----:B------:R-:W-:Y:S02]  /*0100*/  SHF.L.U32 R2, R4, 0x8, RZ ;  /* 0x0000000804027819 */ /* 0x000fe400000006ff */
[----:B------:R-:W-:Y:S02]  /*0110*/  LOP3.LUT R0, R0, 0x7fffc000, RZ, 0xc0, !PT ;  /* 0x7fffc00000007812 */ /* 0x000fe400078ec0ff */
[----:B------:R-:W-:Y:S02]  /*0120*/  LOP3.LUT R2, R2, 0xf00, RZ, 0xc0, !PT ;  /* 0x00000f0002027812 */ /* 0x000fe400078ec0ff */
[----:B--2---:R-:W-:Y:S01]  /*0130*/  LEA R11, R3, R0, 0xc ;  /* 0x00000000030b7211 */ /* 0x004fe200078e60ff */
[----:B-----5:R-:W-:Y:S01]  /*0140*/  ULEA UR5, UR7, UR5, 0x18 ;  /* 0x0000000507057291 */ /* 0x020fe2000f8ec0ff */
[----:B------:R-:W-:Y:S01]  /*0150*/  LOP3.LUT R5, R2, R3, RZ, 0xfc, !PT ;  /* 0x0000000302057212 */ /* 0x000fe200078efcff */
[----:B------:R-:W-:Y:S01]  /*0160*/  HFMA2 R2, -RZ, RZ, 0, 0 ;  /* 0x00000000ff027431 */ /* 0x000fe200000001ff */
[----:B------:R-:W-:Y:S01]  /*0170*/  SHF.R.U32.HI R21, RZ, 0x1, R3 ;  /* 0x00000001ff157819 */ /* 0x000fe20000011603 */
[----:B-1----:R-:W-:Y:S01]  /*0180*/  IMAD.WIDE.U32 R6, R11, 0x4, R6 ;  /* 0x000000040b067825 */ /* 0x002fe200078e0006 */
[----:B------:R-:W-:Y:S01]  /*0190*/  LOP3.LUT R22, R3, 0x3f, RZ, 0xc0, !PT ;  /* 0x0000003f03167812 */ /* 0x000fe200078ec0ff */
[----:B------:R-:W-:Y:S01]  /*01a0*/  ULEA UR6, UR7, UR4, 0x18 ;  /* 0x0000000407067291 */ /* 0x000fe2000f8ec0ff */
[----:B------:R-:W-:Y:S01]  /*01b0*/  MOV R0, RZ ;  /* 0x000000ff00007202 */ /* 0x000fe20000000f00 */
[----:B---3--:R-:W-:Y:S01]  /*01c0*/  IMAD.WIDE.U32 R8, R5, 0x4, R8 ;  /* 0x0000000405087825 */ /* 0x008fe200078e0008 */
[----:B------:R-:W-:-:S03]  /*01d0*/  IADD3 R32, P0, PT, R6, 0x2000, RZ ;  /* 0x0000200006207810 */ /* 0x000fc60007f1e0ff */
[----:B------:R-:W-:Y:S01]  /*01e0*/  HFMA2 R5, -RZ, RZ, 0, 0 ;  /* 0x00000000ff057431 */ /* 0x000fe200000001ff */
[----:B------:R-:W-:Y:S01]  /*01f0*/  LOP3.LUT R21, R21, 0x60, RZ, 0xc0, !PT ;  /* 0x0000006015157812 */ /* 0x000fe200078ec0ff */
[----:B------:R-:W-:Y:S01]  /*0200*/  UMOV UR4, URZ ;  /* 0x000000ff00047c82 */ /* 0x000fe20008000000 */
[----:B------:R-:W-:Y:S02]  /*0210*/  IADD3 R18, P1, PT, R8, 0x4000, RZ ;  /* 0x0000400008127810 */ /* 0x000fe40007f3e0ff */
[----:B------:R-:W-:Y:S02]  /*0220*/  IADD3.X R33, PT, PT, RZ, R7, RZ, P0, !PT ;  /* 0x00000007ff217210 */ /* 0x000fe400007fe4ff */
[----:B------:R-:W-:Y:S02]  /*0230*/  CS2R R6, SRZ ;  /* 0x0000000000067805 */ /* 0x000fe4000001ff00 */
[----:B------:R-:W-:Y:S01]  /*0240*/  LEA R22, R22, UR5, 0x2 ;  /* 0x0000000516167c11 */ /* 0x000fe2000f8e10ff */
[----:B------:R-:W-:Y:S01]  /*0250*/  IMAD.X R19, RZ, RZ, R9, P1 ;  /* 0x000000ffff137224 */ /* 0x000fe200008e0609 */
[----:B----4-:R-:W-:-:S07]  /*0260*/  LEA R23, R3, UR5, 0x2 ;  /* 0x0000000503177c11 */ /* 0x010fce000f8e10ff */
.L_x_0:
[----:B------:R-:W-:Y:S01]  /*0270*/  BAR.SYNC.DEFER_BLOCKING 0x0 ;  /* 0x0000000000007b1d */ /* 0x000fe20000010000 */
[----:B------:R-:W-:-:S05]  /*0280*/  ISETP.GT.U32.AND P0, PT, R3, 0x3, PT ;  /* 0x000000030300780c */ /* 0x000fca0003f04070 */
[----:B------:R-:W2:Y:S04]  /*0290*/  LDG.E.CONSTANT R36, desc[UR8][R18.64+-0x4000] ;  /* 0xffc0000812247981 */ /* 0x000ea8000c1e9900 */
[----:B------:R0:W3:Y:S04]  /*02a0*/  LDG.E.CONSTANT R35, desc[UR8][R18.64] ;  /* 0x0000000812237981 */ /* 0x0000e8000c1e9900 */
[----:B------:R-:W1:Y:S01]  /*02b0*/  @!P0 S2R R13, SR_CgaCtaId ;  /* 0x00000000000d8919 */ /* 0x000e620000008800 */
[----:B------:R-:W-:Y:S01]  /*02c0*/  @!P0 MOV R12, 0x400 ;  /* 0x00000400000c8802 */ /* 0x000fe20000000f00 */
[----:B------:R-:W4:Y:S04]  /*02d0*/  @!P0 LDG.E.CONSTANT R8, desc[UR8][R32.64+-0x2000] ;  /* 0xffe0000820088981 */ /* 0x000f28000c1e9900 */
[----:B------:R-:W4:Y:S04]  /*02e0*/  @!P0 LDG.E.CONSTANT R9, desc[UR8][R32.64+-0x1ffc] ;  /* 0xffe0040820098981 */ /* 0x000f28000c1e9900 */
[----:B------:R-:W4:Y:S04]  /*02f0*/  @!P0 LDG.E.CONSTANT R10, desc[UR8][R32.64+-0x1000] ;  /* 0xfff00008200a8981 */ /* 0x000f28000c1e9900 */
[----:B------:R-:W4:Y:S04]  /*0300*/  @!P0 LDG.E.CONSTANT R11, desc[UR8][R32.64+-0xffc] ;  /* 0xfff00408200b8981 */ /* 0x000f28000c1e9900 */
[----:B------:R-:W5:Y:S04]  /*0310*/  @!P0 LDG.E.CONSTANT R14, desc[UR8][R32.64+0x1000] ;  /* 0x00100008200e8981 */ /* 0x000f68000c1e9900 */
[----:B------:R-:W5:Y:S01]  /*0320*/  @!P0 LDG.E.CONSTANT R15, desc[UR8][R32.64+0x1004] ;  /* 0x00100408200f8981 */ /* 0x000f62000c1e9900 */
[----:B-1----:R-:W-:-:S03]  /*0330*/  @!P0 LEA R12, R13, R12, 0x18 ;  /* 0x0000000c0d0c8211 */ /* 0x002fc600078ec0ff */
[----:B------:R-:W5:Y:S01]  /*0340*/  @!P0 LDG.E.CONSTANT R13, desc[UR8][R32.64+0x4] ;  /* 0x00000408200d8981 */ /* 0x000f62000c1e9900 */
[----:B------:R-:W-:-:S03]  /*0350*/  @!P0 LEA R34, R3, R12, 0x5 ;  /* 0x0000000c03228211 */ /* 0x000fc600078e28ff */
[----:B------:R-:W5:Y:S01]  /*0360*/  @!P0 LDG.E.CONSTANT R12, desc[UR8][R32.64] ;  /* 0x00000008200c8981 */ /* 0x000f62000c1e9900 */
[----:B------:R-:W-:-:S04]  /*0370*/  UIADD3 UR4, UPT, UPT, UR4, 0x1, URZ ;  /* 0x0000000104047890 */ /* 0x000fc8000fffe0ff */
[----:B------:R-:W-:Y:S01]  /*0380*/  UISETP.NE.AND UP0, UPT, UR4, 0x200, UPT ;  /* 0x000002000400788c */ /* 0x000fe2000bf05270 */
[----:B0-----:R-:W-:-:S04]  /*0390*/  IADD3 R18, P1, PT, R18, 0x8000, RZ ;  /* 0x0000800012127810 */ /* 0x001fc80007f3e0ff */
[----:B------:R-:W-:Y:S01]  /*03a0*/  IADD3.X R19, PT, PT, RZ, R19, RZ, P1, !PT ;  /* 0x00000013ff137210 */ /* 0x000fe20000ffe4ff */
[----:B----4-:R-:W-:Y:S04]  /*03b0*/  @!P0 STS.128 [R34], R8 ;  /* 0x0000000822008388 */ /* 0x010fe80000000c00 */
[----:B-----5:R-:W-:Y:S04]  /*03c0*/  @!P0 STS.128 [R34+0x10], R12 ;  /* 0x0000100c22008388 */ /* 0x020fe80000000c00 */
[----:B--2---:R-:W-:Y:S04]  /*03d0*/  STS [R23], R36 ;  /* 0x0000002417007388 */ /* 0x004fe80000000800 */
[----:B---3--:R-:W-:Y:S01]  /*03e0*/  STS [R23+0x400], R35 ;  /* 0x0004002317007388 */ /* 0x008fe20000000800 */
[----:B------:R-:W-:Y:S06]  /*03f0*/  BAR.SYNC.DEFER_BLOCKING 0x0 ;  /* 0x0000000000007b1d */ /* 0x000fec0000010000 */
[----:B------:R-:W-:Y:S04]  /*0400*/  LDS.128 R8, [R21+UR6] ;  /* 0x0000000615087984 */ /* 0x000fe80008000c00 */
[----:B------:R-:W0:Y:S04]  /*0410*/  LDS R37, [R22+0x100] ;  /* 0x0001000016257984 */ /* 0x000e280000000800 */
[----:B------:R-:W1:Y:S04]  /*0420*/  LDS.128 R12, [R21+UR6+0x10] ;  /* 0x00001006150c7984 */ /* 0x000e680008000c00 */
[----:B------:R-:W2:Y:S04]  /*0430*/  LDS R36, [R22] ;  /* 0x0000000016247984 */ /* 0x000ea80000000800 */
[----:B------:R-:W3:Y:S04]  /*0440*/  LDS R34, [R22+0x200] ;  /* 0x0002000016227984 */ /* 0x000ee80000000800 */
[----:B------:R-:W4:Y:S01]  /*0450*/  LDS R35, [R22+0x300] ;  /* 0x0003000016237984 */ /* 0x000f220000000800 */
[C---:B0-----:R-:W-:Y:S01]  /*0460*/  FFMA R25, R37.reuse, R8, R25 ;  /* 0x0000000825197223 */ /* 0x041fe20000000019 */
[C---:B------:R-:W-:Y:S01]  /*0470*/  FFMA R24, R37.reuse, R10, R24 ;  /* 0x0000000a25187223 */ /* 0x040fe20000000018 */
[C---:B-1----:R-:W-:Y:S01]  /*0480*/  FFMA R16, R37.reuse, R12, R16 ;  /* 0x0000000c25107223 */ /* 0x042fe20000000010 */
[----:B------:R-:W-:-:S02]  /*0490*/  FFMA R37, R37, R14, R7 ;  /* 0x0000000e25257223 */ /* 0x000fc40000000007 */
[----:B------:R-:W0:Y:S01]  /*04a0*/  LDS R7, [R22+0x500] ;  /* 0x0005000016077984 */ /* 0x000e220000000800 */
[C---:B--2---:R-:W-:Y:S01]  /*04b0*/  FFMA R17, R36.reuse, R14, R17 ;  /* 0x0000000e24117223 */ /* 0x044fe20000000011 */
[C---:B------:R-:W-:Y:S01]  /*04c0*/  FFMA R29, R36.reuse, R8, R29 ;  /* 0x00000008241d7223 */ /* 0x040fe2000000001d */
[----:B------:R-:W-:Y:S01]  /*04d0*/  FFMA R31, R36, R10, R31 ;  /* 0x0000000a241f7223 */ /* 0x000fe2000000001f */
[C---:B---3--:R-:W-:Y:S01]  /*04e0*/  FFMA R5, R34.reuse, R14, R5 ;  /* 0x0000000e22057223 */ /* 0x048fe20000000005 */
[C---:B------:R-:W-:Y:S01]  /*04f0*/  FFMA R27, R34.reuse, R8, R27 ;  /* 0x00000008221b7223 */ /* 0x040fe2000000001b */
[----:B------:R-:W-:Y:S01]  /*0500*/  FFMA R26, R34, R10, R26 ;  /* 0x0000000a221a7223 */ /* 0x000fe2000000001a */
[C---:B----4-:R-:W-:Y:S01]  /*0510*/  FFMA R14, R35.reuse, R14, R2 ;  /* 0x0000000e230e7223 */ /* 0x050fe20000000002 */
[C---:B------:R-:W-:Y:S01]  /*0520*/  FFMA R28, R35.reuse, R8, R28 ;  /* 0x00000008231c7223 */ /* 0x040fe2000000001c */
[C---:B------:R-:W-:Y:S01]  /*0530*/  FFMA R30, R35.reuse, R10, R30 ;  /* 0x0000000a231e7223 */ /* 0x040fe2000000001e */
[----:B------:R-:W1:Y:S04]  /*0540*/  LDS R2, [R22+0x700] ;  /* 0x0007000016027984 */ /* 0x000e680000000800 */
[----:B------:R-:W2:Y:S04]  /*0550*/  LDS R10, [R22+0x600] ;  /* 0x00060000160a7984 */ /* 0x000ea80000000800 */
[----:B------:R-:W3:Y:S01]  /*0560*/  LDS R8, [R22+0x400] ;  /* 0x0004000016087984 */ /* 0x000ee20000000800 */
[-C--:B------:R-:W-:Y:S01]  /*0570*/  FFMA R0, R35, R12.reuse, R0 ;  /* 0x0000000c23007223 */ /* 0x080fe20000000000 */
[-C--:B------:R-:W-:Y:S01]  /*0580*/  FFMA R20, R36, R12.reuse, R20 ;  /* 0x0000000c24147223 */ /* 0x080fe20000000014 */
[----:B------:R-:W-:Y:S01]  /*0590*/  FFMA R6, R34, R12, R6 ;  /* 0x0000000c22067223 */ /* 0x000fe20000000006 */
[----:B------:R-:W-:-:S04]  /*05a0*/  IADD3 R32, P0, PT, R32, 0x8, RZ ;  /* 0x0000000820207810 */ /* 0x000fc80007f1e0ff */
[----:B------:R-:W-:Y:S01]  /*05b0*/  IADD3.X R33, PT, PT, RZ, R33, RZ, P0, !PT ;  /* 0x00000021ff217210 */ /* 0x000fe200007fe4ff */
[C---:B0-----:R-:W-:Y:S01]  /*05c0*/  FFMA R25, R7.reuse, R9, R25 ;  /* 0x0000000907197223 */ /* 0x041fe20000000019 */
[C---:B------:R-:W-:Y:S01]  /*05d0*/  FFMA R24, R7.reuse, R11, R24 ;  /* 0x0000000b07187223 */ /* 0x040fe20000000018 */
[C---:B------:R-:W-:Y:S01]  /*05e0*/  FFMA R16, R7.reuse, R13, R16 ;  /* 0x0000000d07107223 */ /* 0x040fe20000000010 */
[----:B------:R-:W-:Y:S01]  /*05f0*/  FFMA R7, R7, R15, R37 ;  /* 0x0000000f07077223 */ /* 0x000fe20000000025 */
[C---:B-1----:R-:W-:Y:S01]  /*0600*/  FFMA R28, R2.reuse, R9, R28 ;  /* 0x00000009021c7223 */ /* 0x042fe2000000001c */
[C---:B------:R-:W-:Y:S01]  /*0610*/  FFMA R30, R2.reuse, R11, R30 ;  /* 0x0000000b021e7223 */ /* 0x040fe2000000001e */
[C---:B------:R-:W-:Y:S01]  /*0620*/  FFMA R0, R2.reuse, R13, R0 ;  /* 0x0000000d02007223 */ /* 0x040fe20000000000 */
[----:B------:R-:W-:Y:S01]  /*0630*/  FFMA R2, R2, R15, R14 ;  /* 0x0000000f02027223 */ /* 0x000fe2000000000e */
[C---:B--2---:R-:W-:Y:S01]  /*0640*/  FFMA R27, R10.reuse, R9, R27 ;  /* 0x000000090a1b7223 */ /* 0x044fe2000000001b */
[C---:B------:R-:W-:Y:S01]  /*0650*/  FFMA R26, R10.reuse, R11, R26 ;  /* 0x0000000b0a1a7223 */ /* 0x040fe2000000001a */
[C---:B------:R-:W-:Y:S01]  /*0660*/  FFMA R6, R10.reuse, R13, R6 ;  /* 0x0000000d0a067223 */ /* 0x040fe20000000006 */
[----:B------:R-:W-:Y:S01]  /*0670*/  FFMA R5, R10, R15, R5 ;  /* 0x0000000f0a057223 */ /* 0x000fe20000000005 */
[C---:B---3--:R-:W-:Y:S01]  /*0680*/  FFMA R29, R8.reuse, R9, R29 ;  /* 0x00000009081d7223 */ /* 0x048fe2000000001d */
[C---:B------:R-:W-:Y:S01]  /*0690*/  FFMA R31, R8.reuse, R11, R31 ;  /* 0x0000000b081f7223 */ /* 0x040fe2000000001f */
[C---:B------:R-:W-:Y:S01]  /*06a0*/  FFMA R20, R8.reuse, R13, R20 ;  /* 0x0000000d08147223 */ /* 0x040fe20000000014 */
[----:B------:R-:W-:Y:S01]  /*06b0*/  FFMA R17, R8, R15, R17 ;  /* 0x0000000f08117223 */ /* 0x000fe20000000011 */
[----:B------:R-:W-:Y:S06]  /*06c0*/  BRA.U UP0, `(.L_x_0) ;  /* 0xfffffff900e87547 */ /* 0x000fec000b83ffff */
[----:B------:R-:W0:Y:S01]  /*06d0*/  LDC.64 R8, c[0x0][0x390] ;  /* 0x0000e400ff087b82 */ /* 0x000e220000000a00 */
[----:B------:R-:W-:Y:S01]  /*06e0*/  IMAD.SHL.U32 R10, R3, 0x100, RZ ;  /* 0x00000100030a7824 */ /* 0x000fe200078e00ff */
[C---:B------:R-:W-:Y:S02]  /*06f0*/  SHF.L.U32 R11, R4.reuse, 0x8, RZ ;  /* 0x00000008040b7819 */ /* 0x040fe400000006ff */
[----:B------:R-:W-:Y:S02]  /*0700*/  SHF.L.U32 R4, R4, 0xc, RZ ;  /* 0x0000000c04047819 */ /* 0x000fe400000006ff */
[----:B------:R-:W-:-:S04]  /*0710*/  LOP3.LUT R10, R10, 0xc000, RZ, 0xc0, !PT ;  /* 0x0000c0000a0a7812 */ /* 0x000fc800078ec0ff */
[----:B------:R-:W-:Y:S02]  /*0720*/  LOP3.LUT R3, R10, 0x3f, R3, 0xf8, !PT ;  /* 0x0000003f0a037812 */ /* 0x000fe400078ef803 */
[----:B------:R-:W-:Y:S02]  /*0730*/  LOP3.LUT R10, R11, 0xf00, RZ, 0xc0, !PT ;  /* 0x00000f000b0a7812 */ /* 0x000fe400078ec0ff */
[----:B------:R-:W-:-:S04]  /*0740*/  LOP3.LUT R3, R3, 0x7fff0000, R4, 0xf8, !PT ;  /* 0x7fff000003037812 */ /* 0x000fc800078ef804 */
[----:B------:R-:W-:-:S05]  /*0750*/  IADD3 R3, PT, PT, R10, R3, RZ ;  /* 0x000000030a037210 */ /* 0x000fca0007ffe0ff */
[----:B0-----:R-:W-:-:S05]  /*0760*/  IMAD.WIDE.U32 R8, R3, 0x4, R8 ;  /* 0x0000000403087825 */ /* 0x001fca00078e0008 */
[----:B------:R-:W-:Y:S04]  /*0770*/  STG.E desc[UR8][R8.64], R29 ;  /* 0x0000001d08007986 */ /* 0x000fe8000c101908 */
        /* <DEDUP_REMOVED lines=14> */
[----:B------:R-:W-:Y:S01]  /*0860*/  STG.E desc[UR8][R8.64+0xc300], R2 ;  /* 0x00c3000208007986 */ /* 0x000fe2000c101908 */
[----:B------:R-:W-:Y:S05]  /*0870*/  EXIT ;  /* 0x000000000000794d */ /* 0x000fea0003800000 */
.L_x_1:
[----:B------:R-:W-:-:S00]  /*0880*/  BRA `(.L_x_1) ;  /* 0xfffffffc00fc7947 */ /* 0x000fc0000383ffff */
[----:B------:R-:W-:-:S00]  /*0890*/  NOP ;  /* 0x0000000000007918 */ /* 0x000fc00000000000 */
        /* <DEDUP_REMOVED lines=14> */
.L_x_2:


//--------------------- .nv.shared.mymatmul_kernel0 --------------------------
	.section	.nv.shared.mymatmul_kernel0,"aw",@nobits
	.sectionflags	@""
	.align	4
.nv.shared.mymatmul_kernel0:
	.zero		3200


//--------------------- .nv.shared.reserved.0     --------------------------
	.section	.nv.shared.reserved.0,"aw",@nobits
	.weak		__nv_reservedSMEM_offset_0_alias
	.size		__nv_reservedSMEM_offset_0_alias, 0, 64
	.other		__nv_reservedSMEM_offset_0_alias,@"STO_CUDA_RESERVED_SHARED STV_DEFAULT"
__nv_reservedSMEM_offset_0_alias:
	.zero		0
	.zero		64


//--------------------- .nv.constant0.mymatmul_kernel0 --------------------------
	.section	.nv.constant0.mymatmul_kernel0,"a",@progbits
	.sectionflags	@""
	.align	4
.nv.constant0.mymatmul_kernel0:
	.zero		920


//--------------------- SYMBOLS --------------------------

	.type		.nv.reservedSmem.offset0,@object
	.size		.nv.reservedSmem.offset0,0x4
	.type		.nv.reservedSmem.cap,@object
	.size		.nv.reservedSmem.cap,0x4
